//
// Generated by NVIDIA NVVM Compiler
//
// Compiler Build ID: CL-36424714
// Cuda compilation tools, release 13.0, V13.0.88
// Based on NVVM 20.0.0
//

.version 9.0
.target sm_100
.address_size 64

	// .globl	_Z9vectorAddPiS_S_S_S_i

.visible .entry _Z9vectorAddPiS_S_S_S_i(
	.param .u64 .ptr .align 1 _Z9vectorAddPiS_S_S_S_i_param_0,
	.param .u64 .ptr .align 1 _Z9vectorAddPiS_S_S_S_i_param_1,
	.param .u64 .ptr .align 1 _Z9vectorAddPiS_S_S_S_i_param_2,
	.param .u64 .ptr .align 1 _Z9vectorAddPiS_S_S_S_i_param_3,
	.param .u64 .ptr .align 1 _Z9vectorAddPiS_S_S_S_i_param_4,
	.param .u32 _Z9vectorAddPiS_S_S_S_i_param_5
)
{
	.reg .pred 	%p<5>;
	.reg .b32 	%r<30>;
	.reg .b64 	%rd<18>;

	ld.param.u64 	%rd7, [_Z9vectorAddPiS_S_S_S_i_param_0];
	ld.param.u64 	%rd8, [_Z9vectorAddPiS_S_S_S_i_param_1];
	ld.param.u64 	%rd9, [_Z9vectorAddPiS_S_S_S_i_param_2];
	ld.param.u64 	%rd10, [_Z9vectorAddPiS_S_S_S_i_param_3];
	ld.param.u64 	%rd6, [_Z9vectorAddPiS_S_S_S_i_param_4];
	cvta.to.global.u64 	%rd11, %rd10;
	cvta.to.global.u64 	%rd12, %rd9;
	cvta.to.global.u64 	%rd13, %rd8;
	cvta.to.global.u64 	%rd14, %rd7;
	mov.u32 	%r1, %tid.x;
	mul.wide.u32 	%rd15, %r1, 4;
	add.s64 	%rd1, %rd14, %rd15;
	ld.global.u32 	%r9, [%rd1];
	setp.eq.s32 	%p1, %r9, 0;
	add.s64 	%rd2, %rd13, %rd15;
	add.s64 	%rd3, %rd11, %rd15;
	add.s64 	%rd4, %rd12, %rd15;
	mov.b32 	%r28, 3;
	@%p1 bra 	$L__BB0_4;
	ld.global.u32 	%r10, [%rd2];
	setp.eq.s32 	%p2, %r10, 0;
	@%p2 bra 	$L__BB0_3;
	ld.global.u32 	%r11, [%rd4];
	add.s32 	%r28, %r11, 1;
	st.global.u32 	[%rd4], %r28;
	bra.uni 	$L__BB0_4;
$L__BB0_3:
	ld.global.u32 	%r12, [%rd3];
	add.s32 	%r13, %r12, 2;
	st.global.u32 	[%rd3], %r13;
	ld.global.u32 	%r28, [%rd4];
$L__BB0_4:
	cvta.to.global.u64 	%rd16, %rd6;
	add.s64 	%rd5, %rd16, %rd15;
	ld.global.u32 	%r15, [%rd5];
	add.s32 	%r16, %r15, %r28;
	st.global.u32 	[%rd5], %r16;
	ld.global.u32 	%r17, [%rd4];
	add.s32 	%r18, %r17, %r16;
	st.global.u32 	[%rd5], %r18;
	ld.global.u32 	%r19, [%rd1+4];
	setp.eq.s32 	%p3, %r19, 0;
	mov.b32 	%r29, 3;
	@%p3 bra 	$L__BB0_8;
	ld.global.u32 	%r20, [%rd2+4];
	setp.eq.s32 	%p4, %r20, 0;
	@%p4 bra 	$L__BB0_7;
	ld.global.u32 	%r21, [%rd4+4];
	add.s32 	%r29, %r21, 1;
	st.global.u32 	[%rd4+4], %r29;
	bra.uni 	$L__BB0_8;
$L__BB0_7:
	ld.global.u32 	%r22, [%rd3+4];
	add.s32 	%r23, %r22, 2;
	st.global.u32 	[%rd3+4], %r23;
	ld.global.u32 	%r29, [%rd4+4];
$L__BB0_8:
	ld.global.u32 	%r24, [%rd5+4];
	add.s32 	%r25, %r24, %r29;
	st.global.u32 	[%rd5+4], %r25;
	ld.global.u32 	%r26, [%rd4+4];
	add.s32 	%r27, %r26, %r25;
	st.global.u32 	[%rd5+4], %r27;
	ret;

}


// ===== COMPILED SASS (sm_100) =====

	.target	sm_100

	.elftype	@"ET_EXEC"


//--------------------- .note.nv.tkinfo           --------------------------
	.section	.note.nv.tkinfo,"",@"SHT_NOTE"
	.sectionflags	@"SHF_NOTE_NV_TKINFO"
	.tkinfo
        /*0018*/ 	.word	0x00000002
        /*0030*/ 	.string	""
        /*0030*/ 	.string	"ptxas"
        /*0030*/ 	.string	"Cuda compilation tools, release 13.0, V13.0.88"
        /*0030*/ 	.string	"Build cuda_13.0.r13.0/compiler.36424714_0"
        /*0030*/ 	.string	"-arch sm_100 -m 64 "



//--------------------- .note.nv.cuinfo           --------------------------
	.section	.note.nv.cuinfo,"",@"SHT_NOTE"
	.sectionflags	@"SHF_NOTE_NV_CUINFO"
        /*0018*/ 	.short	0x0002
        /*001a*/ 	.short	0x0064
        /*001c*/ 	.short	0x0082
	.zero		2


//--------------------- .nv.info                  --------------------------
	.section	.nv.info,"",@"SHT_CUDA_INFO"
	.align	4


	//----- nvinfo : EIATTR_REGCOUNT
	.align		4
        /*0000*/ 	.byte	0x04, 0x2f
        /*0002*/ 	.short	(.L_1 - .L_0)
	.align		4
.L_0:
        /*0004*/ 	.word	index@(_Z9vectorAddPiS_S_S_S_i)
        /*0008*/ 	.word	0x00000014


	//----- nvinfo : EIATTR_FRAME_SIZE
	.align		4
.L_1:
        /*000c*/ 	.byte	0x04, 0x11
        /*000e*/ 	.short	(.L_3 - .L_2)
	.align		4
.L_2:
        /*0010*/ 	.word	index@(_Z9vectorAddPiS_S_S_S_i)
        /*0014*/ 	.word	0x00000000


	//----- nvinfo : EIATTR_MIN_STACK_SIZE
	.align		4
.L_3:
        /*0018*/ 	.byte	0x04, 0x12
        /*001a*/ 	.short	(.L_5 - .L_4)
	.align		4
.L_4:
        /*001c*/ 	.word	index@(_Z9vectorAddPiS_S_S_S_i)
        /*0020*/ 	.word	0x00000000
.L_5:


//--------------------- .nv.compat                --------------------------
	.section	.nv.compat,"",@"SHT_CUDA_COMPAT_INFO"
	.align	4
        /*0000*/ 	.byte	0x02, 0x09, 0x00, 0x00, 0x02, 0x02, 0x01, 0x00, 0x02, 0x05, 0x05, 0x00, 0x03, 0x07, 0x01, 0x01
        /*0010*/ 	.byte	0x02, 0x03, 0x00, 0x00, 0x02, 0x06, 0x01, 0x00, 0x04, 0x0b, 0x08, 0x00, 0x09, 0x00, 0x00, 0x00
        /*0020*/ 	.byte	0x00, 0x00, 0x00, 0x00


//--------------------- .nv.info._Z9vectorAddPiS_S_S_S_i --------------------------
	.section	.nv.info._Z9vectorAddPiS_S_S_S_i,"",@"SHT_CUDA_INFO"
	.sectionflags	@""
	.align	4


	//----- nvinfo : EIATTR_CUDA_API_VERSION
	.align		4
        /*0000*/ 	.byte	0x04, 0x37
        /*0002*/ 	.short	(.L_7 - .L_6)
.L_6:
        /*0004*/ 	.word	0x00000082


	//----- nvinfo : EIATTR_KPARAM_INFO
	.align		4
.L_7:
        /*0008*/ 	.byte	0x04, 0x17
        /*000a*/ 	.short	(.L_9 - .L_8)
.L_8:
        /*000c*/ 	.word	0x00000000
        /*0010*/ 	.short	0x0005
        /*0012*/ 	.short	0x0028
        /*0014*/ 	.byte	0x00, 0xf0, 0x11, 0x00


	//----- nvinfo : EIATTR_KPARAM_INFO
	.align		4
.L_9:
        /*0018*/ 	.byte	0x04, 0x17
        /*001a*/ 	.short	(.L_11 - .L_10)
.L_10:
        /*001c*/ 	.word	0x00000000
        /*0020*/ 	.short	0x0004
        /*0022*/ 	.short	0x0020
        /*0024*/ 	.byte	0x00, 0xf5, 0x21, 0x00


	//----- nvinfo : EIATTR_KPARAM_INFO
	.align		4
.L_11:
        /*0028*/ 	.byte	0x04, 0x17
        /*002a*/ 	.short	(.L_13 - .L_12)
.L_12:
        /*002c*/ 	.word	0x00000000
        /*0030*/ 	.short	0x0003
        /*0032*/ 	.short	0x0018
        /*0034*/ 	.byte	0x00, 0xf5, 0x21, 0x00


	//----- nvinfo : EIATTR_KPARAM_INFO
	.align		4
.L_13:
        /*0038*/ 	.byte	0x04, 0x17
        /*003a*/ 	.short	(.L_15 - .L_14)
.L_14:
        /*003c*/ 	.word	0x00000000
        /*0040*/ 	.short	0x0002
        /*0042*/ 	.short	0x0010
        /*0044*/ 	.byte	0x00, 0xf5, 0x21, 0x00


	//----- nvinfo : EIATTR_KPARAM_INFO
	.align		4
.L_15:
        /*0048*/ 	.byte	0x04, 0x17
        /*004a*/ 	.short	(.L_17 - .L_16)
.L_16:
        /*004c*/ 	.word	0x00000000
        /*0050*/ 	.short	0x0001
        /*0052*/ 	.short	0x0008
        /*0054*/ 	.byte	0x00, 0xf5, 0x21, 0x00


	//----- nvinfo : EIATTR_KPARAM_INFO
	.align		4
.L_17:
        /*0058*/ 	.byte	0x04, 0x17
        /*005a*/ 	.short	(.L_19 - .L_18)
.L_18:
        /*005c*/ 	.word	0x00000000
        /*0060*/ 	.short	0x0000
        /*0062*/ 	.short	0x0000
        /*0064*/ 	.byte	0x00, 0xf5, 0x21, 0x00


	//----- nvinfo : EIATTR_SPARSE_MMA_MASK
	.align		4
.L_19:
        /*0068*/ 	.byte	0x03, 0x50
        /*006a*/ 	.short	0x0000


	//----- nvinfo : EIATTR_MAXREG_COUNT
	.align		4
        /*006c*/ 	.byte	0x03, 0x1b
        /*006e*/ 	.short	0x00ff


	//----- nvinfo : EIATTR_MERCURY_ISA_VERSION
	.align		4
        /*0070*/ 	.byte	0x03, 0x5f
        /*0072*/ 	.short	0x0101


	//----- nvinfo : EIATTR_VRC_CTA_INIT_COUNT
	.align		4
        /*0074*/ 	.byte	0x02, 0x4a
	.zero		1
	.zero		1


	//----- nvinfo : EIATTR_EXIT_INSTR_OFFSETS
	.align		4
        /*0078*/ 	.byte	0x04, 0x1c
        /*007a*/ 	.short	(.L_21 - .L_20)


	//   ....[0]....
.L_20:
        /*007c*/ 	.word	0x00000370


	//----- nvinfo : EIATTR_CRS_STACK_SIZE
	.align		4
.L_21:
        /*0080*/ 	.byte	0x04, 0x1e
        /*0082*/ 	.short	(.L_23 - .L_22)
.L_22:
        /*0084*/ 	.word	0x00000000


	//----- nvinfo : EIATTR_CBANK_PARAM_SIZE
	.align		4
.L_23:
        /*0088*/ 	.byte	0x03, 0x19
        /*008a*/ 	.short	0x002c


	//----- nvinfo : EIATTR_PARAM_CBANK
	.align		4
        /*008c*/ 	.byte	0x04, 0x0a
        /*008e*/ 	.short	(.L_25 - .L_24)
	.align		4
.L_24:
        /*0090*/ 	.word	index@(.nv.constant0._Z9vectorAddPiS_S_S_S_i)
        /*0094*/ 	.short	0x0380
        /*0096*/ 	.short	0x002c


	//----- nvinfo : EIATTR_SW_WAR
	.align		4
.L_25:
        /*0098*/ 	.byte	0x04, 0x36
        /*009a*/ 	.short	(.L_27 - .L_26)
.L_26:
        /*009c*/ 	.word	0x00000008
.L_27:


//--------------------- .nv.callgraph             --------------------------
	.section	.nv.callgraph,"",@"SHT_CUDA_CALLGRAPH"
	.align	4
	.sectionentsize	8
	.align		4
        /*0000*/ 	.word	0x00000000
	.align		4
        /*0004*/ 	.word	0xffffffff
	.align		4
        /*0008*/ 	.word	0x00000000
	.align		4
        /*000c*/ 	.word	0xfffffffe
	.align		4
        /*0010*/ 	.word	0x00000000
	.align		4
        /*0014*/ 	.word	0xfffffffd
	.align		4
        /*0018*/ 	.word	0x00000000
	.align		4
        /*001c*/ 	.word	0xfffffffc


//--------------------- .text._Z9vectorAddPiS_S_S_S_i --------------------------
	.section	.text._Z9vectorAddPiS_S_S_S_i,"ax",@progbits
	.align	128
        .global         _Z9vectorAddPiS_S_S_S_i
        .type           _Z9vectorAddPiS_S_S_S_i,@function
        .size           _Z9vectorAddPiS_S_S_S_i,(.L_x_5 - _Z9vectorAddPiS_S_S_S_i)
        .other          _Z9vectorAddPiS_S_S_S_i,@"STO_CUDA_ENTRY STV_DEFAULT"
_Z9vectorAddPiS_S_S_S_i:
.text._Z9vectorAddPiS_S_S_S_i:
[----:B------:R-:W-:Y:S01]  /*0000*/  LDC R1, c[0x0][0x37c] ;  /* 0x0000df00ff017b82 */ /* 0x000fe20000000800 */
[----:B------:R-:W0:Y:S07]  /*0010*/  S2R R13, SR_TID.X ;  /* 0x00000000000d7919 */ /* 0x000e2e0000002100 */
[----:B------:R-:W0:Y:S01]  /*0020*/  LDC.64 R2, c[0x0][0x380] ;  /* 0x0000e000ff027b82 */ /* 0x000e220000000a00 */
[----:B------:R-:W1:Y:S07]  /*0030*/  LDCU.64 UR4, c[0x0][0x358] ;  /* 0x00006b00ff0477ac */ /* 0x000e6e0008000a00 */
[----:B------:R-:W2:Y:S08]  /*0040*/  LDC.64 R4, c[0x0][0x388] ;  /* 0x0000e200ff047b82 */ /* 0x000eb00000000a00 */
[----:B------:R-:W3:Y:S08]  /*0050*/  LDC.64 R6, c[0x0][0x398] ;  /* 0x0000e600ff067b82 */ /* 0x000ef00000000a00 */
[----:B------:R-:W4:Y:S01]  /*0060*/  LDC.64 R8, c[0x0][0x390] ;  /* 0x0000e400ff087b82 */ /* 0x000f220000000a00 */
[----:B0-----:R-:W-:-:S07]  /*0070*/  IMAD.WIDE.U32 R2, R13, 0x4, R2 ;  /* 0x000000040d027825 */ /* 0x001fce00078e0002 */
[----:B------:R-:W0:Y:S01]  /*0080*/  LDC.64 R10, c[0x0][0x3a0] ;  /* 0x0000e800ff0a7b82 */ /* 0x000e220000000a00 */
[----:B-1----:R-:W5:Y:S01]  /*0090*/  LDG.E R0, desc[UR4][R2.64] ;  /* 0x0000000402007981 */ /* 0x002f62000c1e1900 */
[C---:B--2---:R-:W-:Y:S01]  /*00a0*/  IMAD.WIDE.U32 R4, R13.reuse, 0x4, R4 ;  /* 0x000000040d047825 */ /* 0x044fe200078e0004 */
[----:B------:R-:W-:Y:S03]  /*00b0*/  BSSY.RECONVERGENT B0, `(.L_x_0) ;  /* 0x0000010000007945 */ /* 0x000fe60003800200 */
[----:B---3--:R-:W-:-:S04]  /*00c0*/  IMAD.WIDE.U32 R6, R13, 0x4, R6 ;  /* 0x000000040d067825 */ /* 0x008fc800078e0006 */
[----:B----4-:R-:W-:-:S04]  /*00d0*/  IMAD.WIDE.U32 R8, R13, 0x4, R8 ;  /* 0x000000040d087825 */ /* 0x010fc800078e0008 */
[----:B0-----:R-:W-:-:S04]  /*00e0*/  IMAD.WIDE.U32 R10, R13, 0x4, R10 ;  /* 0x000000040d0a7825 */ /* 0x001fc800078e000a */
[----:B------:R-:W-:Y:S01]  /*00f0*/  HFMA2 R13, -RZ, RZ, 0, 1.78813934326171875e-07 ;  /* 0x00000003ff0d7431 */ /* 0x000fe200000001ff */
[----:B-----5:R-:W-:-:S13]  /*0100*/  ISETP.NE.AND P0, PT, R0, RZ, PT ;  /* 0x000000ff0000720c */ /* 0x020fda0003f05270 */
[----:B------:R-:W-:Y:S05]  /*0110*/  @!P0 BRA `(.L_x_1) ;  /* 0x0000000000248947 */ /* 0x000fea0003800000 */
[----:B------:R-:W2:Y:S02]  /*0120*/  LDG.E R0, desc[UR4][R4.64] ;  /* 0x0000000404007981 */ /* 0x000ea4000c1e1900 */
[----:B--2---:R-:W-:-:S13]  /*0130*/  ISETP.NE.AND P0, PT, R0, RZ, PT ;  /* 0x000000ff0000720c */ /* 0x004fda0003f05270 */
[----:B------:R-:W2:Y:S02]  /*0140*/  @P0 LDG.E R13, desc[UR4][R8.64] ;  /* 0x00000004080d0981 */ /* 0x000ea4000c1e1900 */
[----:B--2---:R-:W-:-:S05]  /*0150*/  @P0 VIADD R13, R13, 0x1 ;  /* 0x000000010d0d0836 */ /* 0x004fca0000000000 */
[----:B------:R0:W-:Y:S04]  /*0160*/  @P0 STG.E desc[UR4][R8.64], R13 ;  /* 0x0000000d08000986 */ /* 0x0001e8000c101904 */
[----:B------:R-:W2:Y:S02]  /*0170*/  @!P0 LDG.E R0, desc[UR4][R6.64] ;  /* 0x0000000406008981 */ /* 0x000ea4000c1e1900 */
[----:B--2---:R-:W-:-:S05]  /*0180*/  @!P0 IADD3 R15, PT, PT, R0, 0x2, RZ ;  /* 0x00000002000f8810 */ /* 0x004fca0007ffe0ff */
[----:B------:R0:W-:Y:S04]  /*0190*/  @!P0 STG.E desc[UR4][R6.64], R15 ;  /* 0x0000000f06008986 */ /* 0x0001e8000c101904 */
[----:B------:R0:W5:Y:S02]  /*01a0*/  @!P0 LDG.E R13, desc[UR4][R8.64] ;  /* 0x00000004080d8981 */ /* 0x000164000c1e1900 */
.L_x_1:
[----:B------:R-:W-:Y:S05]  /*01b0*/  BSYNC.RECONVERGENT B0 ;  /* 0x0000000000007941 */ /* 0x000fea0003800200 */
.L_x_0:
[----:B------:R-:W0:Y:S02]  /*01c0*/  LDG.E R0, desc[UR4][R10.64] ;  /* 0x000000040a007981 */ /* 0x000e24000c1e1900 */
[----:B0----5:R-:W-:-:S05]  /*01d0*/  IMAD.IADD R13, R0, 0x1, R13 ;  /* 0x00000001000d7824 */ /* 0x021fca00078e020d */
[----:B------:R0:W-:Y:S04]  /*01e0*/  STG.E desc[UR4][R10.64], R13 ;  /* 0x0000000d0a007986 */ /* 0x0001e8000c101904 */
[----:B------:R-:W2:Y:S02]  /*01f0*/  LDG.E R0, desc[UR4][R8.64] ;  /* 0x0000000408007981 */ /* 0x000ea4000c1e1900 */
[----:B--2---:R-:W-:-:S05]  /*0200*/  IADD3 R15, PT, PT, R13, R0, RZ ;  /* 0x000000000d0f7210 */ /* 0x004fca0007ffe0ff */
[----:B------:R0:W-:Y:S04]  /*0210*/  STG.E desc[UR4][R10.64], R15 ;  /* 0x0000000f0a007986 */ /* 0x0001e8000c101904 */
[----:B------:R-:W2:Y:S01]  /*0220*/  LDG.E R2, desc[UR4][R2.64+0x4] ;  /* 0x0000040402027981 */ /* 0x000ea2000c1e1900 */
[----:B------:R-:W-:Y:S01]  /*0230*/  BSSY.RECONVERGENT B0, `(.L_x_2) ;  /* 0x000000d000007945 */ /* 0x000fe20003800200 */
[----:B------:R-:W-:Y:S01]  /*0240*/  IMAD.MOV.U32 R17, RZ, RZ, 0x3 ;  /* 0x00000003ff117424 */ /* 0x000fe200078e00ff */
[----:B--2---:R-:W-:-:S13]  /*0250*/  ISETP.NE.AND P0, PT, R2, RZ, PT ;  /* 0x000000ff0200720c */ /* 0x004fda0003f05270 */
[----:B0-----:R-:W-:Y:S05]  /*0260*/  @!P0 BRA `(.L_x_3) ;  /* 0x0000000000248947 */ /* 0x001fea0003800000 */
[----:B------:R-:W2:Y:S02]  /*0270*/  LDG.E R4, desc[UR4][R4.64+0x4] ;  /* 0x0000040404047981 */ /* 0x000ea4000c1e1900 */
[----:B--2---:R-:W-:-:S13]  /*0280*/  ISETP.NE.AND P0, PT, R4, RZ, PT ;  /* 0x000000ff0400720c */ /* 0x004fda0003f05270 */
[----:B------:R-:W2:Y:S02]  /*0290*/  @P0 LDG.E R17, desc[UR4][R8.64+0x4] ;  /* 0x0000040408110981 */ /* 0x000ea4000c1e1900 */
[----:B--2---:R-:W-:-:S05]  /*02a0*/  @P0 IADD3 R17, PT, PT, R17, 0x1, RZ ;  /* 0x0000000111110810 */ /* 0x004fca0007ffe0ff */
[----:B------:R0:W-:Y:S04]  /*02b0*/  @P0 STG.E desc[UR4][R8.64+0x4], R17 ;  /* 0x0000041108000986 */ /* 0x0001e8000c101904 */
[----:B------:R-:W2:Y:S02]  /*02c0*/  @!P0 LDG.E R0, desc[UR4][R6.64+0x4] ;  /* 0x0000040406008981 */ /* 0x000ea4000c1e1900 */
[----:B--2---:R-:W-:-:S05]  /*02d0*/  @!P0 VIADD R3, R0, 0x2 ;  /* 0x0000000200038836 */ /* 0x004fca0000000000 */
[----:B------:R0:W-:Y:S04]  /*02e0*/  @!P0 STG.E desc[UR4][R6.64+0x4], R3 ;  /* 0x0000040306008986 */ /* 0x0001e8000c101904 */
[----:B------:R0:W5:Y:S02]  /*02f0*/  @!P0 LDG.E R17, desc[UR4][R8.64+0x4] ;  /* 0x0000040408118981 */ /* 0x000164000c1e1900 */
.L_x_3:
[----:B------:R-:W-:Y:S05]  /*0300*/  BSYNC.RECONVERGENT B0 ;  /* 0x0000000000007941 */ /* 0x000fea0003800200 */
.L_x_2:
[----:B------:R-:W0:Y:S02]  /*0310*/  LDG.E R0, desc[UR4][R10.64+0x4] ;  /* 0x000004040a007981 */ /* 0x000e24000c1e1900 */
[----:B0----5:R-:W-:-:S05]  /*0320*/  IADD3 R17, PT, PT, R0, R17, RZ ;  /* 0x0000001100117210 */ /* 0x021fca0007ffe0ff */
[----:B------:R-:W-:Y:S04]  /*0330*/  STG.E desc[UR4][R10.64+0x4], R17 ;  /* 0x000004110a007986 */ /* 0x000fe8000c101904 */
[----:B------:R-:W2:Y:S02]  /*0340*/  LDG.E R8, desc[UR4][R8.64+0x4] ;  /* 0x0000040408087981 */ /* 0x000ea4000c1e1900 */
[----:B--2---:R-:W-:-:S05]  /*0350*/  IADD3 R3, PT, PT, R17, R8, RZ ;  /* 0x0000000811037210 */ /* 0x004fca0007ffe0ff */
[----:B------:R-:W-:Y:S01]  /*0360*/  STG.E desc[UR4][R10.64+0x4], R3 ;  /* 0x000004030a007986 */ /* 0x000fe2000c101904 */
[----:B------:R-:W-:Y:S05]  /*0370*/  EXIT ;  /* 0x000000000000794d */ /* 0x000fea0003800000 */
.L_x_4:
[----:B------:R-:W-:-:S00]  /*0380*/  BRA `(.L_x_4) ;  /* 0xfffffffc00fc7947 */ /* 0x000fc0000383ffff */
[----:B------:R-:W-:-:S00]  /*0390*/  NOP ;  /* 0x0000000000007918 */ /* 0x000fc00000000000 */
        /* <DEDUP_REMOVED lines=14> */
.L_x_5:


//--------------------- .nv.shared.reserved.0     --------------------------
	.section	.nv.shared.reserved.0,"aw",@nobits
	.weak		__nv_reservedSMEM_offset_0_alias
	.size		__nv_reservedSMEM_offset_0_alias, 0, 64
	.other		__nv_reservedSMEM_offset_0_alias,@"STO_CUDA_RESERVED_SHARED STV_DEFAULT"
__nv_reservedSMEM_offset_0_alias:
	.zero		0
	.zero		64


//--------------------- .nv.constant0._Z9vectorAddPiS_S_S_S_i --------------------------
	.section	.nv.constant0._Z9vectorAddPiS_S_S_S_i,"a",@progbits
	.sectionflags	@""
	.align	4
.nv.constant0._Z9vectorAddPiS_S_S_S_i:
	.zero		940


//--------------------- SYMBOLS --------------------------

	.type		.nv.reservedSmem.offset0,@object
	.size		.nv.reservedSmem.offset0,0x4
